//
// Generated by NVIDIA NVVM Compiler
//
// Compiler Build ID: CL-36424714
// Cuda compilation tools, release 13.0, V13.0.88
// Based on NVVM 20.0.0
//

.version 9.0
.target sm_100
.address_size 64

	// .globl	_Z13matmul_sharedPKfS0_Pfi
// _ZZ13matmul_sharedPKfS0_PfiE4Asub has been demoted
// _ZZ13matmul_sharedPKfS0_PfiE4Bsub has been demoted

.visible .entry _Z13matmul_sharedPKfS0_Pfi(
	.param .u64 .ptr .align 1 _Z13matmul_sharedPKfS0_Pfi_param_0,
	.param .u64 .ptr .align 1 _Z13matmul_sharedPKfS0_Pfi_param_1,
	.param .u64 .ptr .align 1 _Z13matmul_sharedPKfS0_Pfi_param_2,
	.param .u32 _Z13matmul_sharedPKfS0_Pfi_param_3
)
{
	.reg .pred 	%p<8>;
	.reg .b32 	%r<42>;
	.reg .b32 	%f<111>;
	.reg .b64 	%rd<13>;
	// demoted variable
	.shared .align 4 .b8 _ZZ13matmul_sharedPKfS0_PfiE4Asub[4096];
	// demoted variable
	.shared .align 4 .b8 _ZZ13matmul_sharedPKfS0_PfiE4Bsub[4096];
	ld.param.u64 	%rd3, [_Z13matmul_sharedPKfS0_Pfi_param_0];
	ld.param.u64 	%rd4, [_Z13matmul_sharedPKfS0_Pfi_param_1];
	ld.param.u64 	%rd5, [_Z13matmul_sharedPKfS0_Pfi_param_2];
	ld.param.u32 	%r23, [_Z13matmul_sharedPKfS0_Pfi_param_3];
	mov.u32 	%r24, %ctaid.y;
	mov.u32 	%r25, %ntid.y;
	mov.u32 	%r39, %tid.y;
	mad.lo.s32 	%r2, %r24, %r25, %r39;
	mov.u32 	%r26, %ctaid.x;
	mov.u32 	%r27, %ntid.x;
	mov.u32 	%r37, %tid.x;
	mad.lo.s32 	%r4, %r26, %r27, %r37;
	setp.lt.s32 	%p1, %r23, 1;
	mov.f32 	%f110, 0f00000000;
	@%p1 bra 	$L__BB0_7;
	add.s32 	%r28, %r23, 31;
	shr.u32 	%r29, %r28, 5;
	shl.b32 	%r30, %r39, 7;
	mov.u32 	%r31, _ZZ13matmul_sharedPKfS0_PfiE4Asub;
	add.s32 	%r5, %r31, %r30;
	shl.b32 	%r32, %r37, 2;
	add.s32 	%r6, %r5, %r32;
	mov.u32 	%r33, _ZZ13matmul_sharedPKfS0_PfiE4Bsub;
	add.s32 	%r8, %r33, %r32;
	add.s32 	%r7, %r8, %r30;
	neg.s32 	%r41, %r29;
	mad.lo.s32 	%r40, %r39, %r23, %r4;
	shl.b32 	%r11, %r23, 5;
	mad.lo.s32 	%r38, %r23, %r2, %r37;
	cvta.to.global.u64 	%rd1, %rd3;
	cvta.to.global.u64 	%rd2, %rd4;
	mov.f32 	%f110, 0f00000000;
$L__BB0_2:
	max.u32 	%r34, %r2, %r37;
	setp.ge.u32 	%p2, %r34, %r23;
	mov.f32 	%f108, 0f00000000;
	@%p2 bra 	$L__BB0_4;
	mul.wide.u32 	%rd6, %r38, 4;
	add.s64 	%rd7, %rd1, %rd6;
	ld.global.f32 	%f108, [%rd7];
$L__BB0_4:
	setp.ge.s32 	%p3, %r4, %r23;
	st.shared.f32 	[%r6], %f108;
	setp.ge.u32 	%p4, %r39, %r23;
	mov.f32 	%f109, 0f00000000;
	or.pred  	%p5, %p3, %p4;
	@%p5 bra 	$L__BB0_6;
	mul.wide.u32 	%rd8, %r40, 4;
	add.s64 	%rd9, %rd2, %rd8;
	ld.global.f32 	%f109, [%rd9];
$L__BB0_6:
	st.shared.f32 	[%r7], %f109;
	bar.sync 	0;
	ld.shared.f32 	%f12, [%r5];
	ld.shared.f32 	%f13, [%r8];
	fma.rn.f32 	%f14, %f12, %f13, %f110;
	ld.shared.f32 	%f15, [%r5+4];
	ld.shared.f32 	%f16, [%r8+128];
	fma.rn.f32 	%f17, %f15, %f16, %f14;
	ld.shared.f32 	%f18, [%r5+8];
	ld.shared.f32 	%f19, [%r8+256];
	fma.rn.f32 	%f20, %f18, %f19, %f17;
	ld.shared.f32 	%f21, [%r5+12];
	ld.shared.f32 	%f22, [%r8+384];
	fma.rn.f32 	%f23, %f21, %f22, %f20;
	ld.shared.f32 	%f24, [%r5+16];
	ld.shared.f32 	%f25, [%r8+512];
	fma.rn.f32 	%f26, %f24, %f25, %f23;
	ld.shared.f32 	%f27, [%r5+20];
	ld.shared.f32 	%f28, [%r8+640];
	fma.rn.f32 	%f29, %f27, %f28, %f26;
	ld.shared.f32 	%f30, [%r5+24];
	ld.shared.f32 	%f31, [%r8+768];
	fma.rn.f32 	%f32, %f30, %f31, %f29;
	ld.shared.f32 	%f33, [%r5+28];
	ld.shared.f32 	%f34, [%r8+896];
	fma.rn.f32 	%f35, %f33, %f34, %f32;
	ld.shared.f32 	%f36, [%r5+32];
	ld.shared.f32 	%f37, [%r8+1024];
	fma.rn.f32 	%f38, %f36, %f37, %f35;
	ld.shared.f32 	%f39, [%r5+36];
	ld.shared.f32 	%f40, [%r8+1152];
	fma.rn.f32 	%f41, %f39, %f40, %f38;
	ld.shared.f32 	%f42, [%r5+40];
	ld.shared.f32 	%f43, [%r8+1280];
	fma.rn.f32 	%f44, %f42, %f43, %f41;
	ld.shared.f32 	%f45, [%r5+44];
	ld.shared.f32 	%f46, [%r8+1408];
	fma.rn.f32 	%f47, %f45, %f46, %f44;
	ld.shared.f32 	%f48, [%r5+48];
	ld.shared.f32 	%f49, [%r8+1536];
	fma.rn.f32 	%f50, %f48, %f49, %f47;
	ld.shared.f32 	%f51, [%r5+52];
	ld.shared.f32 	%f52, [%r8+1664];
	fma.rn.f32 	%f53, %f51, %f52, %f50;
	ld.shared.f32 	%f54, [%r5+56];
	ld.shared.f32 	%f55, [%r8+1792];
	fma.rn.f32 	%f56, %f54, %f55, %f53;
	ld.shared.f32 	%f57, [%r5+60];
	ld.shared.f32 	%f58, [%r8+1920];
	fma.rn.f32 	%f59, %f57, %f58, %f56;
	ld.shared.f32 	%f60, [%r5+64];
	ld.shared.f32 	%f61, [%r8+2048];
	fma.rn.f32 	%f62, %f60, %f61, %f59;
	ld.shared.f32 	%f63, [%r5+68];
	ld.shared.f32 	%f64, [%r8+2176];
	fma.rn.f32 	%f65, %f63, %f64, %f62;
	ld.shared.f32 	%f66, [%r5+72];
	ld.shared.f32 	%f67, [%r8+2304];
	fma.rn.f32 	%f68, %f66, %f67, %f65;
	ld.shared.f32 	%f69, [%r5+76];
	ld.shared.f32 	%f70, [%r8+2432];
	fma.rn.f32 	%f71, %f69, %f70, %f68;
	ld.shared.f32 	%f72, [%r5+80];
	ld.shared.f32 	%f73, [%r8+2560];
	fma.rn.f32 	%f74, %f72, %f73, %f71;
	ld.shared.f32 	%f75, [%r5+84];
	ld.shared.f32 	%f76, [%r8+2688];
	fma.rn.f32 	%f77, %f75, %f76, %f74;
	ld.shared.f32 	%f78, [%r5+88];
	ld.shared.f32 	%f79, [%r8+2816];
	fma.rn.f32 	%f80, %f78, %f79, %f77;
	ld.shared.f32 	%f81, [%r5+92];
	ld.shared.f32 	%f82, [%r8+2944];
	fma.rn.f32 	%f83, %f81, %f82, %f80;
	ld.shared.f32 	%f84, [%r5+96];
	ld.shared.f32 	%f85, [%r8+3072];
	fma.rn.f32 	%f86, %f84, %f85, %f83;
	ld.shared.f32 	%f87, [%r5+100];
	ld.shared.f32 	%f88, [%r8+3200];
	fma.rn.f32 	%f89, %f87, %f88, %f86;
	ld.shared.f32 	%f90, [%r5+104];
	ld.shared.f32 	%f91, [%r8+3328];
	fma.rn.f32 	%f92, %f90, %f91, %f89;
	ld.shared.f32 	%f93, [%r5+108];
	ld.shared.f32 	%f94, [%r8+3456];
	fma.rn.f32 	%f95, %f93, %f94, %f92;
	ld.shared.f32 	%f96, [%r5+112];
	ld.shared.f32 	%f97, [%r8+3584];
	fma.rn.f32 	%f98, %f96, %f97, %f95;
	ld.shared.f32 	%f99, [%r5+116];
	ld.shared.f32 	%f100, [%r8+3712];
	fma.rn.f32 	%f101, %f99, %f100, %f98;
	ld.shared.f32 	%f102, [%r5+120];
	ld.shared.f32 	%f103, [%r8+3840];
	fma.rn.f32 	%f104, %f102, %f103, %f101;
	ld.shared.f32 	%f105, [%r5+124];
	ld.shared.f32 	%f106, [%r8+3968];
	fma.rn.f32 	%f110, %f105, %f106, %f104;
	bar.sync 	0;
	add.s32 	%r41, %r41, 1;
	setp.ne.s32 	%p6, %r41, 0;
	add.s32 	%r40, %r40, %r11;
	add.s32 	%r39, %r39, 32;
	add.s32 	%r38, %r38, 32;
	add.s32 	%r37, %r37, 32;
	@%p6 bra 	$L__BB0_2;
$L__BB0_7:
	max.s32 	%r35, %r2, %r4;
	setp.ge.s32 	%p7, %r35, %r23;
	@%p7 bra 	$L__BB0_9;
	mad.lo.s32 	%r36, %r23, %r2, %r4;
	cvta.to.global.u64 	%rd10, %rd5;
	mul.wide.s32 	%rd11, %r36, 4;
	add.s64 	%rd12, %rd10, %rd11;
	st.global.f32 	[%rd12], %f110;
$L__BB0_9:
	ret;

}


// ===== COMPILED SASS (sm_100) =====

	.target	sm_100

	.elftype	@"ET_EXEC"


//--------------------- .note.nv.tkinfo           --------------------------
	.section	.note.nv.tkinfo,"",@"SHT_NOTE"
	.sectionflags	@"SHF_NOTE_NV_TKINFO"
	.tkinfo
        /*0018*/ 	.word	0x00000002
        /*0030*/ 	.string	""
        /*0030*/ 	.string	"ptxas"
        /*0030*/ 	.string	"Cuda compilation tools, release 13.0, V13.0.88"
        /*0030*/ 	.string	"Build cuda_13.0.r13.0/compiler.36424714_0"
        /*0030*/ 	.string	"-arch sm_100 -m 64 "



//--------------------- .note.nv.cuinfo           --------------------------
	.section	.note.nv.cuinfo,"",@"SHT_NOTE"
	.sectionflags	@"SHF_NOTE_NV_CUINFO"
        /*0018*/ 	.short	0x0002
        /*001a*/ 	.short	0x0064
        /*001c*/ 	.short	0x0082
	.zero		2


//--------------------- .nv.info                  --------------------------
	.section	.nv.info,"",@"SHT_CUDA_INFO"
	.align	4


	//----- nvinfo : EIATTR_REGCOUNT
	.align		4
        /*0000*/ 	.byte	0x04, 0x2f
        /*0002*/ 	.short	(.L_1 - .L_0)
	.align		4
.L_0:
        /*0004*/ 	.word	index@(_Z13matmul_sharedPKfS0_Pfi)
        /*0008*/ 	.word	0x00000020


	//----- nvinfo : EIATTR_FRAME_SIZE
	.align		4
.L_1:
        /*000c*/ 	.byte	0x04, 0x11
        /*000e*/ 	.short	(.L_3 - .L_2)
	.align		4
.L_2:
        /*0010*/ 	.word	index@(_Z13matmul_sharedPKfS0_Pfi)
        /*0014*/ 	.word	0x00000000


	//----- nvinfo : EIATTR_MIN_STACK_SIZE
	.align		4
.L_3:
        /*0018*/ 	.byte	0x04, 0x12
        /*001a*/ 	.short	(.L_5 - .L_4)
	.align		4
.L_4:
        /*001c*/ 	.word	index@(_Z13matmul_sharedPKfS0_Pfi)
        /*0020*/ 	.word	0x00000000
.L_5:


//--------------------- .nv.compat                --------------------------
	.section	.nv.compat,"",@"SHT_CUDA_COMPAT_INFO"
	.align	4
        /*0000*/ 	.byte	0x02, 0x09, 0x00, 0x00, 0x02, 0x02, 0x01, 0x00, 0x02, 0x05, 0x05, 0x00, 0x03, 0x07, 0x01, 0x01
        /*0010*/ 	.byte	0x02, 0x03, 0x00, 0x00, 0x02, 0x06, 0x01, 0x00, 0x04, 0x0b, 0x08, 0x00, 0x09, 0x00, 0x00, 0x00
        /*0020*/ 	.byte	0x00, 0x00, 0x00, 0x00


//--------------------- .nv.info._Z13matmul_sharedPKfS0_Pfi --------------------------
	.section	.nv.info._Z13matmul_sharedPKfS0_Pfi,"",@"SHT_CUDA_INFO"
	.sectionflags	@""
	.align	4


	//----- nvinfo : EIATTR_CUDA_API_VERSION
	.align		4
        /*0000*/ 	.byte	0x04, 0x37
        /*0002*/ 	.short	(.L_7 - .L_6)
.L_6:
        /*0004*/ 	.word	0x00000082


	//----- nvinfo : EIATTR_KPARAM_INFO
	.align		4
.L_7:
        /*0008*/ 	.byte	0x04, 0x17
        /*000a*/ 	.short	(.L_9 - .L_8)
.L_8:
        /*000c*/ 	.word	0x00000000
        /*0010*/ 	.short	0x0003
        /*0012*/ 	.short	0x0018
        /*0014*/ 	.byte	0x00, 0xf0, 0x11, 0x00


	//----- nvinfo : EIATTR_KPARAM_INFO
	.align		4
.L_9:
        /*0018*/ 	.byte	0x04, 0x17
        /*001a*/ 	.short	(.L_11 - .L_10)
.L_10:
        /*001c*/ 	.word	0x00000000
        /*0020*/ 	.short	0x0002
        /*0022*/ 	.short	0x0010
        /*0024*/ 	.byte	0x00, 0xf5, 0x21, 0x00


	//----- nvinfo : EIATTR_KPARAM_INFO
	.align		4
.L_11:
        /*0028*/ 	.byte	0x04, 0x17
        /*002a*/ 	.short	(.L_13 - .L_12)
.L_12:
        /*002c*/ 	.word	0x00000000
        /*0030*/ 	.short	0x0001
        /*0032*/ 	.short	0x0008
        /*0034*/ 	.byte	0x00, 0xf5, 0x21, 0x00


	//----- nvinfo : EIATTR_KPARAM_INFO
	.align		4
.L_13:
        /*0038*/ 	.byte	0x04, 0x17
        /*003a*/ 	.short	(.L_15 - .L_14)
.L_14:
        /*003c*/ 	.word	0x00000000
        /*0040*/ 	.short	0x0000
        /*0042*/ 	.short	0x0000
        /*0044*/ 	.byte	0x00, 0xf5, 0x21, 0x00


	//----- nvinfo : EIATTR_SPARSE_MMA_MASK
	.align		4
.L_15:
        /*0048*/ 	.byte	0x03, 0x50
        /*004a*/ 	.short	0x0000


	//----- nvinfo : EIATTR_MAXREG_COUNT
	.align		4
        /*004c*/ 	.byte	0x03, 0x1b
        /*004e*/ 	.short	0x00ff


	//----- nvinfo : EIATTR_NUM_BARRIERS
	.align		4
        /*0050*/ 	.byte	0x02, 0x4c
        /*0052*/ 	.byte	0x01
	.zero		1


	//----- nvinfo : EIATTR_MERCURY_ISA_VERSION
	.align		4
        /*0054*/ 	.byte	0x03, 0x5f
        /*0056*/ 	.short	0x0101


	//----- nvinfo : EIATTR_VRC_CTA_INIT_COUNT
	.align		4
        /*0058*/ 	.byte	0x02, 0x4a
	.zero		1
	.zero		1


	//----- nvinfo : EIATTR_EXIT_INSTR_OFFSETS
	.align		4
        /*005c*/ 	.byte	0x04, 0x1c
        /*005e*/ 	.short	(.L_17 - .L_16)


	//   ....[0]....
.L_16:
        /*0060*/ 	.word	0x00000810


	//   ....[1]....
        /*0064*/ 	.word	0x00000860


	//----- nvinfo : EIATTR_CBANK_PARAM_SIZE
	.align		4
.L_17:
        /*0068*/ 	.byte	0x03, 0x19
        /*006a*/ 	.short	0x001c


	//----- nvinfo : EIATTR_PARAM_CBANK
	.align		4
        /*006c*/ 	.byte	0x04, 0x0a
        /*006e*/ 	.short	(.L_19 - .L_18)
	.align		4
.L_18:
        /*0070*/ 	.word	index@(.nv.constant0._Z13matmul_sharedPKfS0_Pfi)
        /*0074*/ 	.short	0x0380
        /*0076*/ 	.short	0x001c


	//----- nvinfo : EIATTR_SW_WAR
	.align		4
.L_19:
        /*0078*/ 	.byte	0x04, 0x36
        /*007a*/ 	.short	(.L_21 - .L_20)
.L_20:
        /*007c*/ 	.word	0x00000008
.L_21:


//--------------------- .nv.callgraph             --------------------------
	.section	.nv.callgraph,"",@"SHT_CUDA_CALLGRAPH"
	.align	4
	.sectionentsize	8
	.align		4
        /*0000*/ 	.word	0x00000000
	.align		4
        /*0004*/ 	.word	0xffffffff
	.align		4
        /*0008*/ 	.word	0x00000000
	.align		4
        /*000c*/ 	.word	0xfffffffe
	.align		4
        /*0010*/ 	.word	0x00000000
	.align		4
        /*0014*/ 	.word	0xfffffffd
	.align		4
        /*0018*/ 	.word	0x00000000
	.align		4
        /*001c*/ 	.word	0xfffffffc


//--------------------- .text._Z13matmul_sharedPKfS0_Pfi --------------------------
	.section	.text._Z13matmul_sharedPKfS0_Pfi,"ax",@progbits
	.align	128
        .global         _Z13matmul_sharedPKfS0_Pfi
        .type           _Z13matmul_sharedPKfS0_Pfi,@function
        .size           _Z13matmul_sharedPKfS0_Pfi,(.L_x_3 - _Z13matmul_sharedPKfS0_Pfi)
        .other          _Z13matmul_sharedPKfS0_Pfi,@"STO_CUDA_ENTRY STV_DEFAULT"
_Z13matmul_sharedPKfS0_Pfi:
.text._Z13matmul_sharedPKfS0_Pfi:
[----:B------:R-:W-:Y:S01]  /*0000*/  LDC R1, c[0x0][0x37c] ;  /* 0x0000df00ff017b82 */ /* 0x000fe20000000800 */
[----:B------:R-:W0:Y:S01]  /*0010*/  LDCU UR6, c[0x0][0x398] ;  /* 0x00007300ff0677ac */ /* 0x000e220008000800 */
[----:B------:R-:W1:Y:S06]  /*0020*/  S2R R19, SR_TID.Y ;  /* 0x0000000000137919 */ /* 0x000e6c0000002200 */
[----:B------:R-:W1:Y:S01]  /*0030*/  LDC R23, c[0x0][0x364] ;  /* 0x0000d900ff177b82 */ /* 0x000e620000000800 */
[----:B------:R-:W-:Y:S01]  /*0040*/  HFMA2 R25, -RZ, RZ, 0, 0 ;  /* 0x00000000ff197431 */ /* 0x000fe200000001ff */
[----:B------:R-:W2:Y:S01]  /*0050*/  LDCU.64 UR8, c[0x0][0x358] ;  /* 0x00006b00ff0877ac */ /* 0x000ea20008000a00 */
[----:B------:R-:W3:Y:S05]  /*0060*/  S2R R18, SR_TID.X ;  /* 0x0000000000127919 */ /* 0x000eea0000002100 */
[----:B------:R-:W1:Y:S08]  /*0070*/  S2UR UR4, SR_CTAID.Y ;  /* 0x00000000000479c3 */ /* 0x000e700000002600 */
[----:B------:R-:W3:Y:S01]  /*0080*/  S2UR UR5, SR_CTAID.X ;  /* 0x00000000000579c3 */ /* 0x000ee20000002500 */
[----:B0-----:R-:W-:-:S04]  /*0090*/  MOV R6, UR6 ;  /* 0x0000000600067c02 */ /* 0x001fc80008000f00 */
[----:B------:R-:W-:-:S03]  /*00a0*/  ISETP.GE.AND P0, PT, R6, 0x1, PT ;  /* 0x000000010600780c */ /* 0x000fc60003f06270 */
[----:B------:R-:W3:Y:S01]  /*00b0*/  LDC R21, c[0x0][0x360] ;  /* 0x0000d800ff157b82 */ /* 0x000ee20000000800 */
[----:B-1----:R-:W-:Y:S02]  /*00c0*/  IMAD R23, R23, UR4, R19 ;  /* 0x0000000417177c24 */ /* 0x002fe4000f8e0213 */
[----:B---3--:R-:W-:-:S07]  /*00d0*/  IMAD R21, R21, UR5, R18 ;  /* 0x0000000515157c24 */ /* 0x008fce000f8e0212 */
[----:B--2---:R-:W-:Y:S05]  /*00e0*/  @!P0 BRA `(.L_x_0) ;  /* 0x0000000400c08947 */ /* 0x004fea0003800000 */
[----:B------:R-:W0:Y:S01]  /*00f0*/  S2UR UR6, SR_CgaCtaId ;  /* 0x00000000000679c3 */ /* 0x000e220000008800 */
[----:B------:R-:W-:Y:S01]  /*0100*/  UMOV UR4, 0x400 ;  /* 0x0000040000047882 */ /* 0x000fe20000000000 */
[----:B------:R-:W-:Y:S01]  /*0110*/  IADD3 R2, PT, PT, R6, 0x1f, RZ ;  /* 0x0000001f06027810 */ /* 0x000fe20007ffe0ff */
[----:B------:R-:W-:Y:S01]  /*0120*/  UIADD3 UR5, UPT, UPT, UR4, 0x1000, URZ ;  /* 0x0000100004057890 */ /* 0x000fe2000fffe0ff */
[----:B------:R-:W-:Y:S01]  /*0130*/  MOV R25, RZ ;  /* 0x000000ff00197202 */ /* 0x000fe20000000f00 */
[-C--:B------:R-:W-:Y:S01]  /*0140*/  IMAD R17, R19, R6.reuse, R21 ;  /* 0x0000000613117224 */ /* 0x080fe200078e0215 */
[----:B------:R-:W-:Y:S01]  /*0150*/  SHF.R.U32.HI R2, RZ, 0x5, R2 ;  /* 0x00000005ff027819 */ /* 0x000fe20000011602 */
[----:B------:R-:W-:Y:S01]  /*0160*/  IMAD R7, R23, R6, R18 ;  /* 0x0000000617077224 */ /* 0x000fe200078e0212 */
[----:B------:R-:W1:Y:S02]  /*0170*/  LDC R0, c[0x0][0x398] ;  /* 0x0000e600ff007b82 */ /* 0x000e640000000800 */
[----:B------:R-:W-:Y:S01]  /*0180*/  IADD3 R16, PT, PT, -R2, RZ, RZ ;  /* 0x000000ff02107210 */ /* 0x000fe20007ffe1ff */
[----:B0-----:R-:W-:-:S02]  /*0190*/  ULEA UR4, UR6, UR4, 0x18 ;  /* 0x0000000406047291 */ /* 0x001fc4000f8ec0ff */
[----:B------:R-:W-:-:S04]  /*01a0*/  ULEA UR5, UR6, UR5, 0x18 ;  /* 0x0000000506057291 */ /* 0x000fc8000f8ec0ff */
[C---:B------:R-:W-:Y:S02]  /*01b0*/  LEA R5, R19.reuse, UR4, 0x7 ;  /* 0x0000000413057c11 */ /* 0x040fe4000f8e38ff */
[C---:B------:R-:W-:Y:S02]  /*01c0*/  LEA R3, R18.reuse, UR5, 0x2 ;  /* 0x0000000512037c11 */ /* 0x040fe4000f8e10ff */
[----:B------:R-:W-:Y:S02]  /*01d0*/  LEA R4, R18, R5, 0x2 ;  /* 0x0000000512047211 */ /* 0x000fe400078e10ff */
[----:B------:R-:W-:-:S07]  /*01e0*/  LEA R2, R19, R3, 0x7 ;  /* 0x0000000313027211 */ /* 0x000fce00078e38ff */
.L_x_1:
[----:B-1----:R-:W-:Y:S01]  /*01f0*/  MOV R6, R0 ;  /* 0x0000000000067202 */ /* 0x002fe20000000f00 */
[----:B------:R-:W-:Y:S01]  /*0200*/  HFMA2 R29, -RZ, RZ, 0, 0 ;  /* 0x00000000ff1d7431 */ /* 0x000fe200000001ff */
[----:B------:R-:W-:Y:S02]  /*0210*/  VIMNMX.U32 R9, PT, PT, R23, R18, !PT ;  /* 0x0000001217097248 */ /* 0x000fe40007fe0000 */
[-C--:B------:R-:W-:Y:S02]  /*0220*/  ISETP.GE.U32.AND P0, PT, R19, R6.reuse, PT ;  /* 0x000000061300720c */ /* 0x080fe40003f06070 */
[-C--:B------:R-:W-:Y:S02]  /*0230*/  ISETP.GE.U32.AND P1, PT, R9, R6.reuse, PT ;  /* 0x000000060900720c */ /* 0x080fe40003f26070 */
[----:B------:R-:W-:Y:S02]  /*0240*/  ISETP.GE.OR P0, PT, R21, R6, P0 ;  /* 0x000000061500720c */ /* 0x000fe40000706670 */
[----:B------:R-:W-:-:S09]  /*0250*/  MOV R20, RZ ;  /* 0x000000ff00147202 */ /* 0x000fd20000000f00 */
[----:B------:R-:W0:Y:S08]  /*0260*/  @!P1 LDC.64 R10, c[0x0][0x380] ;  /* 0x0000e000ff0a9b82 */ /* 0x000e300000000a00 */
[----:B------:R-:W1:Y:S01]  /*0270*/  @!P0 LDC.64 R8, c[0x0][0x388] ;  /* 0x0000e200ff088b82 */ /* 0x000e620000000a00 */
[----:B0-----:R-:W-:-:S05]  /*0280*/  @!P1 IMAD.WIDE.U32 R10, R7, 0x4, R10 ;  /* 0x00000004070a9825 */ /* 0x001fca00078e000a */
[----:B------:R-:W2:Y:S01]  /*0290*/  @!P1 LDG.E R29, desc[UR8][R10.64] ;  /* 0x000000080a1d9981 */ /* 0x000ea2000c1e1900 */
[----:B-1----:R-:W-:-:S05]  /*02a0*/  @!P0 IMAD.WIDE.U32 R8, R17, 0x4, R8 ;  /* 0x0000000411088825 */ /* 0x002fca00078e0008 */
[----:B------:R-:W3:Y:S04]  /*02b0*/  @!P0 LDG.E R20, desc[UR8][R8.64] ;  /* 0x0000000808148981 */ /* 0x000ee8000c1e1900 */
[----:B--2---:R-:W-:Y:S04]  /*02c0*/  STS [R4], R29 ;  /* 0x0000001d04007388 */ /* 0x004fe80000000800 */
[----:B---3--:R-:W-:Y:S01]  /*02d0*/  STS [R2], R20 ;  /* 0x0000001402007388 */ /* 0x008fe20000000800 */
[----:B------:R-:W-:Y:S06]  /*02e0*/  BAR.SYNC.DEFER_BLOCKING 0x0 ;  /* 0x0000000000007b1d */ /* 0x000fec0000010000 */
[----:B------:R-:W-:Y:S04]  /*02f0*/  LDS R24, [R3] ;  /* 0x0000000003187984 */ /* 0x000fe80000000800 */
[----:B------:R-:W0:Y:S04]  /*0300*/  LDS.128 R12, [R5] ;  /* 0x00000000050c7984 */ /* 0x000e280000000c00 */
[----:B------:R-:W1:Y:S04]  /*0310*/  LDS R26, [R3+0x80] ;  /* 0x00008000031a7984 */ /* 0x000e680000000800 */
[----:B------:R-:W2:Y:S04]  /*0320*/  LDS R27, [R3+0x100] ;  /* 0x00010000031b7984 */ /* 0x000ea80000000800 */
[----:B------:R-:W3:Y:S04]  /*0330*/  LDS R22, [R3+0x180] ;  /* 0x0001800003167984 */ /* 0x000ee80000000800 */
[----:B------:R-:W-:Y:S04]  /*0340*/  LDS.128 R8, [R5+0x10] ;  /* 0x0000100005087984 */ /* 0x000fe80000000c00 */
[----:B------:R-:W-:Y:S01]  /*0350*/  LDS R20, [R3+0x280] ;  /* 0x0002800003147984 */ /* 0x000fe20000000800 */
[----:B0-----:R-:W-:-:S03]  /*0360*/  FFMA R12, R12, R24, R25 ;  /* 0x000000180c0c7223 */ /* 0x001fc60000000019 */
[----:B------:R-:W0:Y:S01]  /*0370*/  LDS R25, [R3+0x200] ;  /* 0x0002000003197984 */ /* 0x000e220000000800 */
[----:B-1----:R-:W-:-:S03]  /*0380*/  FFMA R12, R26, R13, R12 ;  /* 0x0000000d1a0c7223 */ /* 0x002fc6000000000c */
[----:B------:R-:W-:Y:S01]  /*0390*/  LDS R24, [R3+0xb80] ;  /* 0x000b800003187984 */ /* 0x000fe20000000800 */
[----:B--2---:R-:W-:-:S03]  /*03a0*/  FFMA R13, R27, R14, R12 ;  /* 0x0000000e1b0d7223 */ /* 0x004fc6000000000c */
[----:B------:R-:W1:Y:S01]  /*03b0*/  LDS R27, [R3+0x300] ;  /* 0x00030000031b7984 */ /* 0x000e620000000800 */
[----:B---3--:R-:W-:-:S03]  /*03c0*/  FFMA R13, R22, R15, R13 ;  /* 0x0000000f160d7223 */ /* 0x008fc6000000000d */
[----:B------:R-:W2:Y:S01]  /*03d0*/  LDS R22, [R3+0x380] ;  /* 0x0003800003167984 */ /* 0x000ea20000000800 */
[----:B0-----:R-:W-:-:S03]  /*03e0*/  FFMA R29, R8, R25, R13 ;  /* 0x00000019081d7223 */ /* 0x001fc6000000000d */
[----:B------:R-:W-:Y:S04]  /*03f0*/  LDS R25, [R3+0x400] ;  /* 0x0004000003197984 */ /* 0x000fe80000000800 */
[----:B------:R-:W0:Y:S01]  /*0400*/  LDS.128 R12, [R5+0x20] ;  /* 0x00002000050c7984 */ /* 0x000e220000000c00 */
[----:B------:R-:W-:-:S03]  /*0410*/  FFMA R8, R20, R9, R29 ;  /* 0x0000000914087223 */ /* 0x000fc6000000001d */
[----:B------:R-:W3:Y:S01]  /*0420*/  LDS R20, [R3+0x480] ;  /* 0x0004800003147984 */ /* 0x000ee20000000800 */
[----:B-1----:R-:W-:-:S03]  /*0430*/  FFMA R9, R27, R10, R8 ;  /* 0x0000000a1b097223 */ /* 0x002fc60000000008 */
[----:B------:R-:W1:Y:S01]  /*0440*/  LDS R27, [R3+0x500] ;  /* 0x00050000031b7984 */ /* 0x000e620000000800 */
[----:B--2---:R-:W-:-:S03]  /*0450*/  FFMA R9, R22, R11, R9 ;  /* 0x0000000b16097223 */ /* 0x004fc60000000009 */
[----:B------:R-:W2:Y:S01]  /*0460*/  LDS R22, [R3+0x580] ;  /* 0x0005800003167984 */ /* 0x000ea20000000800 */
[----:B0-----:R-:W-:-:S03]  /*0470*/  FFMA R29, R12, R25, R9 ;  /* 0x000000190c1d7223 */ /* 0x001fc60000000009 */
[----:B------:R-:W-:Y:S04]  /*0480*/  LDS R25, [R3+0x600] ;  /* 0x0006000003197984 */ /* 0x000fe80000000800 */
[----:B------:R-:W0:Y:S01]  /*0490*/  LDS.128 R8, [R5+0x30] ;  /* 0x0000300005087984 */ /* 0x000e220000000c00 */
[----:B---3--:R-:W-:-:S03]  /*04a0*/  FFMA R12, R20, R13, R29 ;  /* 0x0000000d140c7223 */ /* 0x008fc6000000001d */
        /* <DEDUP_REMOVED lines=22> */
[----:B------:R-:W-:Y:S04]  /*0610*/  LDS R29, [R3+0xc00] ;  /* 0x000c0000031d7984 */ /* 0x000fe80000000800 */
[----:B------:R-:W-:Y:S01]  /*0620*/  LDS R22, [R3+0xc80] ;  /* 0x000c800003167984 */ /* 0x000fe20000000800 */
[----:B0-----:R-:W-:-:S03]  /*0630*/  FFMA R25, R8, R25, R13 ;  /* 0x0000001908197223 */ /* 0x001fc6000000000d */
[----:B------:R-:W0:Y:S01]  /*0640*/  LDS.128 R12, [R5+0x60] ;  /* 0x00006000050c7984 */ /* 0x000e220000000c00 */
[----:B---3--:R-:W-:-:S03]  /*0650*/  FFMA R20, R20, R9, R25 ;  /* 0x0000000914147223 */ /* 0x008fc60000000019 */
[----:B------:R-:W2:Y:S01]  /*0660*/  LDS R25, [R3+0xd00] ;  /* 0x000d000003197984 */ /* 0x000ea20000000800 */
[----:B-1----:R-:W-:-:S03]  /*0670*/  FFMA R27, R27, R10, R20 ;  /* 0x0000000a1b1b7223 */ /* 0x002fc60000000014 */
[----:B------:R-:W1:Y:S01]  /*0680*/  LDS R20, [R3+0xd80] ;  /* 0x000d800003147984 */ /* 0x000e620000000800 */
[----:B------:R-:W-:-:S03]  /*0690*/  FFMA R11, R24, R11, R27 ;  /* 0x0000000b180b7223 */ /* 0x000fc6000000001b */
[----:B------:R-:W-:Y:S01]  /*06a0*/  LDS R27, [R3+0xe00] ;  /* 0x000e0000031b7984 */ /* 0x000fe20000000800 */
[----:B0-----:R-:W-:-:S03]  /*06b0*/  FFMA R29, R12, R29, R11 ;  /* 0x0000001d0c1d7223 */ /* 0x001fc6000000000b */
[----:B------:R-:W0:Y:S01]  /*06c0*/  LDS.128 R8, [R5+0x70] ;  /* 0x0000700005087984 */ /* 0x000e220000000c00 */
[----:B------:R-:W-:-:S03]  /*06d0*/  FFMA R22, R22, R13, R29 ;  /* 0x0000000d16167223 */ /* 0x000fc6000000001d */
[----:B------:R-:W3:Y:S04]  /*06e0*/  LDS R29, [R3+0xe80] ;  /* 0x000e8000031d7984 */ /* 0x000ee80000000800 */
[----:B------:R-:W4:Y:S04]  /*06f0*/  LDS R13, [R3+0xf00] ;  /* 0x000f0000030d7984 */ /* 0x000f280000000800 */
[----:B------:R-:W5:Y:S01]  /*0700*/  LDS R12, [R3+0xf80] ;  /* 0x000f8000030c7984 */ /* 0x000f620000000800 */
[----:B--2---:R-:W-:Y:S01]  /*0710*/  FFMA R25, R25, R14, R22 ;  /* 0x0000000e19197223 */ /* 0x004fe20000000016 */
[----:B------:R-:W-:-:S03]  /*0720*/  IADD3 R16, PT, PT, R16, 0x1, RZ ;  /* 0x0000000110107810 */ /* 0x000fc60007ffe0ff */
[----:B-1----:R-:W-:Y:S01]  /*0730*/  FFMA R15, R20, R15, R25 ;  /* 0x0000000f140f7223 */ /* 0x002fe20000000019 */
[----:B------:R-:W-:Y:S01]  /*0740*/  BAR.SYNC.DEFER_BLOCKING 0x0 ;  /* 0x0000000000007b1d */ /* 0x000fe20000010000 */
[----:B------:R-:W-:Y:S02]  /*0750*/  ISETP.NE.AND P0, PT, R16, RZ, PT ;  /* 0x000000ff1000720c */ /* 0x000fe40003f05270 */
[----:B------:R-:W-:Y:S02]  /*0760*/  IADD3 R18, PT, PT, R18, 0x20, RZ ;  /* 0x0000002012127810 */ /* 0x000fe40007ffe0ff */
[----:B------:R-:W-:Y:S02]  /*0770*/  IADD3 R19, PT, PT, R19, 0x20, RZ ;  /* 0x0000002013137810 */ /* 0x000fe40007ffe0ff */
[----:B------:R-:W-:Y:S02]  /*0780*/  IADD3 R7, PT, PT, R7, 0x20, RZ ;  /* 0x0000002007077810 */ /* 0x000fe40007ffe0ff */
[----:B------:R-:W-:Y:S01]  /*0790*/  LEA R17, R6, R17, 0x5 ;  /* 0x0000001106117211 */ /* 0x000fe200078e28ff */
[----:B0-----:R-:W-:-:S04]  /*07a0*/  FFMA R8, R8, R27, R15 ;  /* 0x0000001b08087223 */ /* 0x001fc8000000000f */
[----:B---3--:R-:W-:-:S04]  /*07b0*/  FFMA R8, R29, R9, R8 ;  /* 0x000000091d087223 */ /* 0x008fc80000000008 */
[----:B----4-:R-:W-:-:S04]  /*07c0*/  FFMA R13, R13, R10, R8 ;  /* 0x0000000a0d0d7223 */ /* 0x010fc80000000008 */
[----:B-----5:R-:W-:Y:S01]  /*07d0*/  FFMA R25, R12, R11, R13 ;  /* 0x0000000b0c197223 */ /* 0x020fe2000000000d */
[----:B------:R-:W-:Y:S06]  /*07e0*/  @P0 BRA `(.L_x_1) ;  /* 0xfffffff800800947 */ /* 0x000fec000383ffff */
.L_x_0:
[----:B------:R-:W-:-:S04]  /*07f0*/  VIMNMX R3, PT, PT, R23, R21, !PT ;  /* 0x0000001517037248 */ /* 0x000fc80007fe0100 */
[----:B------:R-:W-:-:S13]  /*0800*/  ISETP.GE.AND P0, PT, R3, R6, PT ;  /* 0x000000060300720c */ /* 0x000fda0003f06270 */
[----:B------:R-:W-:Y:S05]  /*0810*/  @P0 EXIT ;  /* 0x000000000000094d */ /* 0x000fea0003800000 */
[----:B------:R-:W0:Y:S01]  /*0820*/  LDC.64 R2, c[0x0][0x390] ;  /* 0x0000e400ff027b82 */ /* 0x000e220000000a00 */
[----:B------:R-:W-:-:S04]  /*0830*/  IMAD R21, R23, R6, R21 ;  /* 0x0000000617157224 */ /* 0x000fc800078e0215 */
[----:B0-----:R-:W-:-:S05]  /*0840*/  IMAD.WIDE R2, R21, 0x4, R2 ;  /* 0x0000000415027825 */ /* 0x001fca00078e0202 */
[----:B------:R-:W-:Y:S01]  /*0850*/  STG.E desc[UR8][R2.64], R25 ;  /* 0x0000001902007986 */ /* 0x000fe2000c101908 */
[----:B------:R-:W-:Y:S05]  /*0860*/  EXIT ;  /* 0x000000000000794d */ /* 0x000fea0003800000 */
.L_x_2:
[----:B------:R-:W-:-:S00]  /*0870*/  BRA `(.L_x_2) ;  /* 0xfffffffc00fc7947 */ /* 0x000fc0000383ffff */
[----:B------:R-:W-:-:S00]  /*0880*/  NOP ;  /* 0x0000000000007918 */ /* 0x000fc00000000000 */
[----:B------:R-:W-:-:S00]  /*0890*/  NOP ;  /* 0x0000000000007918 */ /* 0x000fc00000000000 */
[----:B------:R-:W-:-:S00]  /*08a0*/  NOP ;  /* 0x0000000000007918 */ /* 0x000fc00000000000 */
[----:B------:R-:W-:-:S00]  /*08b0*/  NOP ;  /* 0x0000000000007918 */ /* 0x000fc00000000000 */
[----:B------:R-:W-:-:S00]  /*08c0*/  NOP ;  /* 0x0000000000007918 */ /* 0x000fc00000000000 */
[----:B------:R-:W-:-:S00]  /*08d0*/  NOP ;  /* 0x0000000000007918 */ /* 0x000fc00000000000 */
[----:B------:R-:W-:-:S00]  /*08e0*/  NOP ;  /* 0x0000000000007918 */ /* 0x000fc00000000000 */
[----:B------:R-:W-:-:S00]  /*08f0*/  NOP ;  /* 0x0000000000007918 */ /* 0x000fc00000000000 */
.L_x_3:


//--------------------- .nv.shared._Z13matmul_sharedPKfS0_Pfi --------------------------
	.section	.nv.shared._Z13matmul_sharedPKfS0_Pfi,"aw",@nobits
	.sectionflags	@""
	.align	4
.nv.shared._Z13matmul_sharedPKfS0_Pfi:
	.zero		9216


//--------------------- .nv.shared.reserved.0     --------------------------
	.section	.nv.shared.reserved.0,"aw",@nobits
	.weak		__nv_reservedSMEM_offset_0_alias
	.size		__nv_reservedSMEM_offset_0_alias, 0, 64
	.other		__nv_reservedSMEM_offset_0_alias,@"STO_CUDA_RESERVED_SHARED STV_DEFAULT"
__nv_reservedSMEM_offset_0_alias:
	.zero		0
	.zero		64


//--------------------- .nv.constant0._Z13matmul_sharedPKfS0_Pfi --------------------------
	.section	.nv.constant0._Z13matmul_sharedPKfS0_Pfi,"a",@progbits
	.sectionflags	@""
	.align	4
.nv.constant0._Z13matmul_sharedPKfS0_Pfi:
	.zero		924


//--------------------- SYMBOLS --------------------------

	.type		.nv.reservedSmem.offset0,@object
	.size		.nv.reservedSmem.offset0,0x4
	.type		.nv.reservedSmem.cap,@object
	.size		.nv.reservedSmem.cap,0x4
